//
// Generated by NVIDIA NVVM Compiler
//
// Compiler Build ID: CL-36424714
// Cuda compilation tools, release 13.0, V13.0.88
// Based on NVVM 20.0.0
//

.version 9.0
.target sm_100
.address_size 64

	// .globl	_Z5saxpyPVii

.visible .entry _Z5saxpyPVii(
	.param .u64 .ptr .align 1 _Z5saxpyPVii_param_0,
	.param .u32 _Z5saxpyPVii_param_1
)
{
	.reg .pred 	%p<2>;
	.reg .b32 	%r<8>;
	.reg .b64 	%rd<5>;

	ld.param.u64 	%rd1, [_Z5saxpyPVii_param_0];
	ld.param.u32 	%r2, [_Z5saxpyPVii_param_1];
	mov.u32 	%r3, %ctaid.x;
	mov.u32 	%r4, %ntid.x;
	mov.u32 	%r5, %tid.x;
	mad.lo.s32 	%r1, %r3, %r4, %r5;
	setp.ge.s32 	%p1, %r1, %r2;
	@%p1 bra 	$L__BB0_2;
	cvta.to.global.u64 	%rd2, %rd1;
	mul.wide.s32 	%rd3, %r1, 4;
	add.s64 	%rd4, %rd2, %rd3;
	ld.volatile.global.u32 	%r6, [%rd4];
	mad.lo.s32 	%r7, %r1, 70, %r6;
	st.volatile.global.u32 	[%rd4], %r7;
$L__BB0_2:
	ret;

}


// ===== COMPILED SASS (sm_100) =====

	.target	sm_100

	.elftype	@"ET_EXEC"


//--------------------- .note.nv.tkinfo           --------------------------
	.section	.note.nv.tkinfo,"",@"SHT_NOTE"
	.sectionflags	@"SHF_NOTE_NV_TKINFO"
	.tkinfo
        /*0018*/ 	.word	0x00000002
        /*0030*/ 	.string	""
        /*0030*/ 	.string	"ptxas"
        /*0030*/ 	.string	"Cuda compilation tools, release 13.0, V13.0.88"
        /*0030*/ 	.string	"Build cuda_13.0.r13.0/compiler.36424714_0"
        /*0030*/ 	.string	"-arch sm_100 -m 64 "



//--------------------- .note.nv.cuinfo           --------------------------
	.section	.note.nv.cuinfo,"",@"SHT_NOTE"
	.sectionflags	@"SHF_NOTE_NV_CUINFO"
        /*0018*/ 	.short	0x0002
        /*001a*/ 	.short	0x0064
        /*001c*/ 	.short	0x0082
	.zero		2


//--------------------- .nv.info                  --------------------------
	.section	.nv.info,"",@"SHT_CUDA_INFO"
	.align	4


	//----- nvinfo : EIATTR_REGCOUNT
	.align		4
        /*0000*/ 	.byte	0x04, 0x2f
        /*0002*/ 	.short	(.L_1 - .L_0)
	.align		4
.L_0:
        /*0004*/ 	.word	index@(_Z5saxpyPVii)
        /*0008*/ 	.word	0x00000008


	//----- nvinfo : EIATTR_FRAME_SIZE
	.align		4
.L_1:
        /*000c*/ 	.byte	0x04, 0x11
        /*000e*/ 	.short	(.L_3 - .L_2)
	.align		4
.L_2:
        /*0010*/ 	.word	index@(_Z5saxpyPVii)
        /*0014*/ 	.word	0x00000000


	//----- nvinfo : EIATTR_MIN_STACK_SIZE
	.align		4
.L_3:
        /*0018*/ 	.byte	0x04, 0x12
        /*001a*/ 	.short	(.L_5 - .L_4)
	.align		4
.L_4:
        /*001c*/ 	.word	index@(_Z5saxpyPVii)
        /*0020*/ 	.word	0x00000000
.L_5:


//--------------------- .nv.compat                --------------------------
	.section	.nv.compat,"",@"SHT_CUDA_COMPAT_INFO"
	.align	4
        /*0000*/ 	.byte	0x02, 0x09, 0x00, 0x00, 0x02, 0x02, 0x01, 0x00, 0x02, 0x05, 0x05, 0x00, 0x03, 0x07, 0x01, 0x01
        /*0010*/ 	.byte	0x02, 0x03, 0x00, 0x00, 0x02, 0x06, 0x01, 0x00, 0x04, 0x0b, 0x08, 0x00, 0x09, 0x00, 0x00, 0x00
        /*0020*/ 	.byte	0x00, 0x00, 0x00, 0x00


//--------------------- .nv.info._Z5saxpyPVii     --------------------------
	.section	.nv.info._Z5saxpyPVii,"",@"SHT_CUDA_INFO"
	.sectionflags	@""
	.align	4


	//----- nvinfo : EIATTR_CUDA_API_VERSION
	.align		4
        /*0000*/ 	.byte	0x04, 0x37
        /*0002*/ 	.short	(.L_7 - .L_6)
.L_6:
        /*0004*/ 	.word	0x00000082


	//----- nvinfo : EIATTR_KPARAM_INFO
	.align		4
.L_7:
        /*0008*/ 	.byte	0x04, 0x17
        /*000a*/ 	.short	(.L_9 - .L_8)
.L_8:
        /*000c*/ 	.word	0x00000000
        /*0010*/ 	.short	0x0001
        /*0012*/ 	.short	0x0008
        /*0014*/ 	.byte	0x00, 0xf0, 0x11, 0x00


	//----- nvinfo : EIATTR_KPARAM_INFO
	.align		4
.L_9:
        /*0018*/ 	.byte	0x04, 0x17
        /*001a*/ 	.short	(.L_11 - .L_10)
.L_10:
        /*001c*/ 	.word	0x00000000
        /*0020*/ 	.short	0x0000
        /*0022*/ 	.short	0x0000
        /*0024*/ 	.byte	0x00, 0xf5, 0x21, 0x00


	//----- nvinfo : EIATTR_SPARSE_MMA_MASK
	.align		4
.L_11:
        /*0028*/ 	.byte	0x03, 0x50
        /*002a*/ 	.short	0x0000


	//----- nvinfo : EIATTR_MAXREG_COUNT
	.align		4
        /*002c*/ 	.byte	0x03, 0x1b
        /*002e*/ 	.short	0x00ff


	//----- nvinfo : EIATTR_MERCURY_ISA_VERSION
	.align		4
        /*0030*/ 	.byte	0x03, 0x5f
        /*0032*/ 	.short	0x0101


	//----- nvinfo : EIATTR_VRC_CTA_INIT_COUNT
	.align		4
        /*0034*/ 	.byte	0x02, 0x4a
	.zero		1
	.zero		1


	//----- nvinfo : EIATTR_EXIT_INSTR_OFFSETS
	.align		4
        /*0038*/ 	.byte	0x04, 0x1c
        /*003a*/ 	.short	(.L_13 - .L_12)


	//   ....[0]....
.L_12:
        /*003c*/ 	.word	0x00000070


	//   ....[1]....
        /*0040*/ 	.word	0x000000e0


	//----- nvinfo : EIATTR_CBANK_PARAM_SIZE
	.align		4
.L_13:
        /*0044*/ 	.byte	0x03, 0x19
        /*0046*/ 	.short	0x000c


	//----- nvinfo : EIATTR_PARAM_CBANK
	.align		4
        /*0048*/ 	.byte	0x04, 0x0a
        /*004a*/ 	.short	(.L_15 - .L_14)
	.align		4
.L_14:
        /*004c*/ 	.word	index@(.nv.constant0._Z5saxpyPVii)
        /*0050*/ 	.short	0x0380
        /*0052*/ 	.short	0x000c


	//----- nvinfo : EIATTR_SW_WAR
	.align		4
.L_15:
        /*0054*/ 	.byte	0x04, 0x36
        /*0056*/ 	.short	(.L_17 - .L_16)
.L_16:
        /*0058*/ 	.word	0x00000008
.L_17:


//--------------------- .nv.callgraph             --------------------------
	.section	.nv.callgraph,"",@"SHT_CUDA_CALLGRAPH"
	.align	4
	.sectionentsize	8
	.align		4
        /*0000*/ 	.word	0x00000000
	.align		4
        /*0004*/ 	.word	0xffffffff
	.align		4
        /*0008*/ 	.word	0x00000000
	.align		4
        /*000c*/ 	.word	0xfffffffe
	.align		4
        /*0010*/ 	.word	0x00000000
	.align		4
        /*0014*/ 	.word	0xfffffffd
	.align		4
        /*0018*/ 	.word	0x00000000
	.align		4
        /*001c*/ 	.word	0xfffffffc


//--------------------- .text._Z5saxpyPVii        --------------------------
	.section	.text._Z5saxpyPVii,"ax",@progbits
	.align	128
        .global         _Z5saxpyPVii
        .type           _Z5saxpyPVii,@function
        .size           _Z5saxpyPVii,(.L_x_1 - _Z5saxpyPVii)
        .other          _Z5saxpyPVii,@"STO_CUDA_ENTRY STV_DEFAULT"
_Z5saxpyPVii:
.text._Z5saxpyPVii:
[----:B------:R-:W-:Y:S01]  /*0000*/  LDC R1, c[0x0][0x37c] ;  /* 0x0000df00ff017b82 */ /* 0x000fe20000000800 */
[----:B------:R-:W0:Y:S07]  /*0010*/  S2R R0, SR_TID.X ;  /* 0x0000000000007919 */ /* 0x000e2e0000002100 */
[----:B------:R-:W0:Y:S01]  /*0020*/  S2UR UR4, SR_CTAID.X ;  /* 0x00000000000479c3 */ /* 0x000e220000002500 */
[----:B------:R-:W1:Y:S07]  /*0030*/  LDCU UR5, c[0x0][0x388] ;  /* 0x00007100ff0577ac */ /* 0x000e6e0008000800 */
[----:B------:R-:W0:Y:S02]  /*0040*/  LDC R5, c[0x0][0x360] ;  /* 0x0000d800ff057b82 */ /* 0x000e240000000800 */
[----:B0-----:R-:W-:-:S05]  /*0050*/  IMAD R5, R5, UR4, R0 ;  /* 0x0000000405057c24 */ /* 0x001fca000f8e0200 */
[----:B-1----:R-:W-:-:S13]  /*0060*/  ISETP.GE.AND P0, PT, R5, UR5, PT ;  /* 0x0000000505007c0c */ /* 0x002fda000bf06270 */
[----:B------:R-:W-:Y:S05]  /*0070*/  @P0 EXIT ;  /* 0x000000000000094d */ /* 0x000fea0003800000 */
[----:B------:R-:W0:Y:S01]  /*0080*/  LDC.64 R2, c[0x0][0x380] ;  /* 0x0000e000ff027b82 */ /* 0x000e220000000a00 */
[----:B------:R-:W1:Y:S01]  /*0090*/  LDCU.64 UR4, c[0x0][0x358] ;  /* 0x00006b00ff0477ac */ /* 0x000e620008000a00 */
[----:B0-----:R-:W-:-:S05]  /*00a0*/  IMAD.WIDE R2, R5, 0x4, R2 ;  /* 0x0000000405027825 */ /* 0x001fca00078e0202 */
[----:B-1----:R-:W2:Y:S02]  /*00b0*/  LDG.E.STRONG.SYS R0, desc[UR4][R2.64] ;  /* 0x0000000402007981 */ /* 0x002ea4000c1f5900 */
[----:B--2---:R-:W-:-:S05]  /*00c0*/  IMAD R5, R5, 0x46, R0 ;  /* 0x0000004605057824 */ /* 0x004fca00078e0200 */
[----:B------:R-:W-:Y:S01]  /*00d0*/  STG.E.STRONG.SYS desc[UR4][R2.64], R5 ;  /* 0x0000000502007986 */ /* 0x000fe2000c115904 */
[----:B------:R-:W-:Y:S05]  /*00e0*/  EXIT ;  /* 0x000000000000794d */ /* 0x000fea0003800000 */
.L_x_0:
[----:B------:R-:W-:-:S00]  /*00f0*/  BRA `(.L_x_0) ;  /* 0xfffffffc00fc7947 */ /* 0x000fc0000383ffff */
[----:B------:R-:W-:-:S00]  /*0100*/  NOP ;  /* 0x0000000000007918 */ /* 0x000fc00000000000 */
[----:B------:R-:W-:-:S00]  /*0110*/  NOP ;  /* 0x0000000000007918 */ /* 0x000fc00000000000 */
[----:B------:R-:W-:-:S00]  /*0120*/  NOP ;  /* 0x0000000000007918 */ /* 0x000fc00000000000 */
[----:B------:R-:W-:-:S00]  /*0130*/  NOP ;  /* 0x0000000000007918 */ /* 0x000fc00000000000 */
[----:B------:R-:W-:-:S00]  /*0140*/  NOP ;  /* 0x0000000000007918 */ /* 0x000fc00000000000 */
[----:B------:R-:W-:-:S00]  /*0150*/  NOP ;  /* 0x0000000000007918 */ /* 0x000fc00000000000 */
[----:B------:R-:W-:-:S00]  /*0160*/  NOP ;  /* 0x0000000000007918 */ /* 0x000fc00000000000 */
[----:B------:R-:W-:-:S00]  /*0170*/  NOP ;  /* 0x0000000000007918 */ /* 0x000fc00000000000 */
.L_x_1:


//--------------------- .nv.shared.reserved.0     --------------------------
	.section	.nv.shared.reserved.0,"aw",@nobits
	.weak		__nv_reservedSMEM_offset_0_alias
	.size		__nv_reservedSMEM_offset_0_alias, 0, 64
	.other		__nv_reservedSMEM_offset_0_alias,@"STO_CUDA_RESERVED_SHARED STV_DEFAULT"
__nv_reservedSMEM_offset_0_alias:
	.zero		0
	.zero		64


//--------------------- .nv.constant0._Z5saxpyPVii --------------------------
	.section	.nv.constant0._Z5saxpyPVii,"a",@progbits
	.sectionflags	@""
	.align	4
.nv.constant0._Z5saxpyPVii:
	.zero		908


//--------------------- SYMBOLS --------------------------

	.type		.nv.reservedSmem.offset0,@object
	.size		.nv.reservedSmem.offset0,0x4
